	.headerflags	@"EF_CUDA_TEXMODE_UNIFIED EF_CUDA_64BIT_ADDRESS EF_CUDA_ACCELERATORS EF_CUDA_SM90 EF_CUDA_VIRTUAL_SM(EF_CUDA_SM90)"
	.elftype	@"ET_EXEC"


//--------------------- .nv.info                  --------------------------
	.section	.nv.info,"",@"SHT_CUDA_INFO"
	.align	4


	//----- nvinfo : EIATTR_REGCOUNT
	.align		4
        /*0000*/ 	.byte	0x04, 0x2f
        /*0002*/ 	.short	(.L_3 - .L_2)
	.align		4
.L_2:
        /*0004*/ 	.word	index@(triton_poi_fused__native_batch_norm_legit_no_training_relu_threshold_backward_30)
        /*0008*/ 	.word	0x00000024


	//----- nvinfo : EIATTR_MIN_STACK_SIZE
	.align		4
.L_3:
        /*000c*/ 	.byte	0x04, 0x12
        /*000e*/ 	.short	(.L_5 - .L_4)
	.align		4
.L_4:
        /*0010*/ 	.word	index@(triton_poi_fused__native_batch_norm_legit_no_training_relu_threshold_backward_30)
        /*0014*/ 	.word	0x00000000


	//----- nvinfo : EIATTR_FRAME_SIZE
	.align		4
.L_5:
        /*0018*/ 	.byte	0x04, 0x11
        /*001a*/ 	.short	(.L_7 - .L_6)
	.align		4
.L_6:
        /*001c*/ 	.word	index@(triton_poi_fused__native_batch_norm_legit_no_training_relu_threshold_backward_30)
        /*0020*/ 	.word	0x00000000


	//----- nvinfo : EIATTR_MIN_STACK_SIZE
	.align		4
.L_7:
        /*0024*/ 	.byte	0x04, 0x12
        /*0026*/ 	.short	(.L_9 - .L_8)
	.align		4
.L_8:
        /*0028*/ 	.word	index@(triton_poi_fused__native_batch_norm_legit_no_training_relu_threshold_backward_30)
        /*002c*/ 	.word	0x00000000
.L_9:


//--------------------- .nv.info.triton_poi_fused__native_batch_norm_legit_no_training_relu_threshold_backward_30 --------------------------
	.section	.nv.info.triton_poi_fused__native_batch_norm_legit_no_training_relu_threshold_backward_30,"",@"SHT_CUDA_INFO"
	.sectionflags	@""
	.align	4


	//----- nvinfo : EIATTR_CUDA_API_VERSION
	.align		4
        /*0000*/ 	.byte	0x04, 0x37
        /*0002*/ 	.short	(.L_11 - .L_10)
.L_10:
        /*0004*/ 	.word	0x0000007c


	//----- nvinfo : EIATTR_KPARAM_INFO
	.align		4
.L_11:
        /*0008*/ 	.byte	0x04, 0x17
        /*000a*/ 	.short	(.L_13 - .L_12)
.L_12:
        /*000c*/ 	.word	0x00000000
        /*0010*/ 	.short	0x0008
        /*0012*/ 	.short	0x003c
        /*0014*/ 	.byte	0x00, 0xf0, 0x11, 0x00


	//----- nvinfo : EIATTR_KPARAM_INFO
	.align		4
.L_13:
        /*0018*/ 	.byte	0x04, 0x17
        /*001a*/ 	.short	(.L_15 - .L_14)
.L_14:
        /*001c*/ 	.word	0x00000000
        /*0020*/ 	.short	0x0007
        /*0022*/ 	.short	0x0038
        /*0024*/ 	.byte	0x00, 0xf0, 0x11, 0x00


	//----- nvinfo : EIATTR_KPARAM_INFO
	.align		4
.L_15:
        /*0028*/ 	.byte	0x04, 0x17
        /*002a*/ 	.short	(.L_17 - .L_16)
.L_16:
        /*002c*/ 	.word	0x00000000
        /*0030*/ 	.short	0x0006
        /*0032*/ 	.short	0x0030
        /*0034*/ 	.byte	0x00, 0xf4, 0x21, 0x00


	//----- nvinfo : EIATTR_KPARAM_INFO
	.align		4
.L_17:
        /*0038*/ 	.byte	0x04, 0x17
        /*003a*/ 	.short	(.L_19 - .L_18)
.L_18:
        /*003c*/ 	.word	0x00000000
        /*0040*/ 	.short	0x0005
        /*0042*/ 	.short	0x0028
        /*0044*/ 	.byte	0x00, 0xf4, 0x21, 0x00


	//----- nvinfo : EIATTR_KPARAM_INFO
	.align		4
.L_19:
        /*0048*/ 	.byte	0x04, 0x17
        /*004a*/ 	.short	(.L_21 - .L_20)
.L_20:
        /*004c*/ 	.word	0x00000000
        /*0050*/ 	.short	0x0004
        /*0052*/ 	.short	0x0020
        /*0054*/ 	.byte	0x00, 0xf4, 0x21, 0x00


	//----- nvinfo : EIATTR_KPARAM_INFO
	.align		4
.L_21:
        /*0058*/ 	.byte	0x04, 0x17
        /*005a*/ 	.short	(.L_23 - .L_22)
.L_22:
        /*005c*/ 	.word	0x00000000
        /*0060*/ 	.short	0x0003
        /*0062*/ 	.short	0x0018
        /*0064*/ 	.byte	0x00, 0xf4, 0x21, 0x00


	//----- nvinfo : EIATTR_KPARAM_INFO
	.align		4
.L_23:
        /*0068*/ 	.byte	0x04, 0x17
        /*006a*/ 	.short	(.L_25 - .L_24)
.L_24:
        /*006c*/ 	.word	0x00000000
        /*0070*/ 	.short	0x0002
        /*0072*/ 	.short	0x0010
        /*0074*/ 	.byte	0x00, 0xf4, 0x21, 0x00


	//----- nvinfo : EIATTR_KPARAM_INFO
	.align		4
.L_25:
        /*0078*/ 	.byte	0x04, 0x17
        /*007a*/ 	.short	(.L_27 - .L_26)
.L_26:
        /*007c*/ 	.word	0x00000000
        /*0080*/ 	.short	0x0001
        /*0082*/ 	.short	0x0008
        /*0084*/ 	.byte	0x00, 0xf4, 0x21, 0x00


	//----- nvinfo : EIATTR_KPARAM_INFO
	.align		4
.L_27:
        /*0088*/ 	.byte	0x04, 0x17
        /*008a*/ 	.short	(.L_29 - .L_28)
.L_28:
        /*008c*/ 	.word	0x00000000
        /*0090*/ 	.short	0x0000
        /*0092*/ 	.short	0x0000
        /*0094*/ 	.byte	0x00, 0xf4, 0x21, 0x00


	//----- nvinfo : EIATTR_SPARSE_MMA_MASK
	.align		4
.L_29:
        /*0098*/ 	.byte	0x03, 0x50
        /*009a*/ 	.short	0x0000


	//----- nvinfo : EIATTR_MAXREG_COUNT
	.align		4
        /*009c*/ 	.byte	0x03, 0x1b
        /*009e*/ 	.short	0x00ff


	//----- nvinfo : EIATTR_EXIT_INSTR_OFFSETS
	.align		4
        /*00a0*/ 	.byte	0x04, 0x1c
        /*00a2*/ 	.short	(.L_31 - .L_30)


	//   ....[0]....
.L_30:
        /*00a4*/ 	.word	0x000018b0


	//   ....[1]....
        /*00a8*/ 	.word	0x000018d0


	//----- nvinfo : EIATTR_REQNTID
	.align		4
.L_31:
        /*00ac*/ 	.byte	0x04, 0x10
        /*00ae*/ 	.short	(.L_33 - .L_32)
.L_32:
        /*00b0*/ 	.word	0x00000100
        /*00b4*/ 	.word	0x00000001
        /*00b8*/ 	.word	0x00000001


	//----- nvinfo : EIATTR_CBANK_PARAM_SIZE
	.align		4
.L_33:
        /*00bc*/ 	.byte	0x03, 0x19
        /*00be*/ 	.short	0x0040


	//----- nvinfo : EIATTR_PARAM_CBANK
	.align		4
        /*00c0*/ 	.byte	0x04, 0x0a
        /*00c2*/ 	.short	(.L_35 - .L_34)
	.align		4
.L_34:
        /*00c4*/ 	.word	index@(.nv.constant0.triton_poi_fused__native_batch_norm_legit_no_training_relu_threshold_backward_30)
        /*00c8*/ 	.short	0x0210
        /*00ca*/ 	.short	0x0040


	//----- nvinfo : EIATTR_SW_WAR
	.align		4
.L_35:
        /*00cc*/ 	.byte	0x04, 0x36
        /*00ce*/ 	.short	(.L_37 - .L_36)
.L_36:
        /*00d0*/ 	.word	0x00000008
.L_37:


//--------------------- .nv.callgraph             --------------------------
	.section	.nv.callgraph,"",@"SHT_CUDA_CALLGRAPH"
	.align	4
	.sectionentsize	8
	.align		4
        /*0000*/ 	.word	0x00000000
	.align		4
        /*0004*/ 	.word	0xffffffff
	.align		4
        /*0008*/ 	.word	0x00000000
	.align		4
        /*000c*/ 	.word	0xfffffffe
	.align		4
        /*0010*/ 	.word	0x00000000
	.align		4
        /*0014*/ 	.word	0xfffffffd
	.align		4
        /*0018*/ 	.word	0x00000000
	.align		4
        /*001c*/ 	.word	0xfffffffc


//--------------------- .nv.constant4             --------------------------
	.section	.nv.constant4,"a",@progbits
	.align	8
	.align		8
.nv.constant4:
        /*0000*/ 	.dword	_$_str
	.align		8
        /*0008*/ 	.dword	_$_str_$_2


//--------------------- .text.triton_poi_fused__native_batch_norm_legit_no_training_relu_threshold_backward_30 --------------------------
	.section	.text.triton_poi_fused__native_batch_norm_legit_no_training_relu_threshold_backward_30,"ax",@progbits
	.sectionflags	@"SHF_BARRIERS=1"
	.align	128
        .global         triton_poi_fused__native_batch_norm_legit_no_training_relu_threshold_backward_30
        .type           triton_poi_fused__native_batch_norm_legit_no_training_relu_threshold_backward_30,@function
        .size           triton_poi_fused__native_batch_norm_legit_no_training_relu_threshold_backward_30,(.L_x_1 - triton_poi_fused__native_batch_norm_legit_no_training_relu_threshold_backward_30)
        .other          triton_poi_fused__native_batch_norm_legit_no_training_relu_threshold_backward_30,@"STO_CUDA_ENTRY STV_DEFAULT"
triton_poi_fused__native_batch_norm_legit_no_training_relu_threshold_backward_30:
.text.triton_poi_fused__native_batch_norm_legit_no_training_relu_threshold_backward_30:
[----:B------:R-:W0:Y:S01]  /*0000*/  LDC R1, c[0x0][0x28] ;  /* 0x00000a00ff017b82 */ /* 0x000e220000000800 */
[----:B------:R-:W1:Y:S07]  /*0010*/  S2R R25, SR_CTAID.Y ;  /* 0x0000000000197919 */ /* 0x000e6e0000002600 */
[----:B------:R-:W2:Y:S01]  /*0020*/  S2UR UR7, SR_CTAID.X ;  /* 0x00000000000779c3 */ /* 0x000ea20000002500 */
[----:B------:R-:W-:Y:S02]  /*0030*/  CS2R R20, SRZ ;  /* 0x0000000000147805 */ /* 0x000fe4000001ff00 */
[----:B------:R-:W-:Y:S01]  /*0040*/  CS2R R22, SRZ ;  /* 0x0000000000167805 */ /* 0x000fe2000001ff00 */
[----:B------:R-:W3:Y:S01]  /*0050*/  S2R R26, SR_TID.X ;  /* 0x00000000001a7919 */ /* 0x000ee20000002100 */
[----:B------:R-:W-:-:S02]  /*0060*/  CS2R R16, SRZ ;  /* 0x0000000000107805 */ /* 0x000fc4000001ff00 */
[----:B------:R-:W-:Y:S01]  /*0070*/  CS2R R18, SRZ ;  /* 0x0000000000127805 */ /* 0x000fe2000001ff00 */
[----:B------:R-:W-:Y:S01]  /*0080*/  ULDC.64 UR8, c[0x0][0x208] ;  /* 0x0000820000087ab9 */ /* 0x000fe20000000a00 */
[----:B------:R-:W4:Y:S01]  /*0090*/  LDC.64 R28, c[0x0][0x210] ;  /* 0x00008400ff1c7b82 */ /* 0x000f220000000a00 */
[----:B--2---:R-:W-:Y:S01]  /*00a0*/  USHF.L.U32 UR6, UR7, 0x2, URZ ;  /* 0x0000000207067899 */ /* 0x004fe2000800063f */
[----:B-1----:R-:W-:Y:S02]  /*00b0*/  IMAD.SHL.U32 R25, R25, 0x400, RZ ;  /* 0x0000040019197824 */ /* 0x002fe400078e00ff */
[----:B---3--:R-:W-:Y:S01]  /*00c0*/  IMAD.SHL.U32 R6, R26, 0x10, RZ ;  /* 0x000000101a067824 */ /* 0x008fe200078e00ff */
[----:B------:R-:W-:-:S04]  /*00d0*/  SHF.R.U32.HI R5, RZ, 0x6, R26 ;  /* 0x00000006ff057819 */ /* 0x000fc8000001161a */
[----:B------:R-:W-:Y:S02]  /*00e0*/  LOP3.LUT R0, R25, 0x3f0, R6, 0xf8, !PT ;  /* 0x000003f019007812 */ /* 0x000fe400078ef806 */
[----:B------:R-:W-:Y:S02]  /*00f0*/  SGXT.U32 R5, R5, 0x2 ;  /* 0x000000020505781a */ /* 0x000fe40000000000 */
[C---:B------:R-:W-:Y:S01]  /*0100*/  LOP3.LUT R4, R0.reuse, 0xc, RZ, 0xfc, !PT ;  /* 0x0000000c00047812 */ /* 0x040fe200078efcff */
[----:B------:R-:W-:Y:S01]  /*0110*/  IMAD.HI R2, R0, 0x66666667, RZ ;  /* 0x6666666700027827 */ /* 0x000fe200078e02ff */
[----:B------:R-:W-:-:S03]  /*0120*/  LOP3.LUT R5, R5, UR6, RZ, 0xfc, !PT ;  /* 0x0000000605057c12 */ /* 0x000fc6000f8efcff */
[----:B------:R-:W-:Y:S01]  /*0130*/  IMAD.HI R12, R4, 0x66666667, RZ ;  /* 0x66666667040c7827 */ /* 0x000fe200078e02ff */
[----:B------:R-:W-:Y:S02]  /*0140*/  SHF.R.U32.HI R3, RZ, 0x1f, R2 ;  /* 0x0000001fff037819 */ /* 0x000fe40000011602 */
[----:B------:R-:W-:Y:S02]  /*0150*/  ISETP.GE.AND P0, PT, R5, 0x4, PT ;  /* 0x000000040500780c */ /* 0x000fe40003f06270 */
[----:B------:R-:W-:Y:S02]  /*0160*/  LEA.HI.SX32 R7, R2, R3, 0x17 ;  /* 0x0000000302077211 */ /* 0x000fe400078fbaff */
[C---:B------:R-:W-:Y:S02]  /*0170*/  LOP3.LUT R2, R0.reuse, 0x4, RZ, 0xfc, !PT ;  /* 0x0000000400027812 */ /* 0x040fe400078efcff */
[----:B------:R-:W-:Y:S01]  /*0180*/  LOP3.LUT R3, R0, 0x8, RZ, 0xfc, !PT ;  /* 0x0000000800037812 */ /* 0x000fe200078efcff */
[----:B------:R-:W-:Y:S01]  /*0190*/  IMAD R14, R7, 0x4, R5 ;  /* 0x00000004070e7824 */ /* 0x000fe200078e0205 */
[----:B------:R-:W-:Y:S01]  /*01a0*/  SHF.R.U32.HI R13, RZ, 0x1f, R12 ;  /* 0x0000001fff0d7819 */ /* 0x000fe2000001160c */
[----:B------:R-:W-:-:S03]  /*01b0*/  IMAD.HI R8, R2, 0x66666667, RZ ;  /* 0x6666666702087827 */ /* 0x000fc600078e02ff */
[----:B------:R-:W-:Y:S01]  /*01c0*/  LEA.HI.SX32 R13, R12, R13, 0x17 ;  /* 0x0000000d0c0d7211 */ /* 0x000fe200078fbaff */
[----:B------:R-:W-:Y:S01]  /*01d0*/  IMAD.HI R10, R3, 0x66666667, RZ ;  /* 0x66666667030a7827 */ /* 0x000fe200078e02ff */
[----:B------:R-:W-:-:S03]  /*01e0*/  SHF.R.U32.HI R9, RZ, 0x1f, R8 ;  /* 0x0000001fff097819 */ /* 0x000fc60000011608 */
[----:B------:R-:W-:Y:S01]  /*01f0*/  IMAD R0, R7, -0x500, R0 ;  /* 0xfffffb0007007824 */ /* 0x000fe200078e0200 */
[----:B------:R-:W-:Y:S01]  /*0200*/  SHF.R.U32.HI R11, RZ, 0x1f, R10 ;  /* 0x0000001fff0b7819 */ /* 0x000fe2000001160a */
[----:B------:R-:W-:Y:S01]  /*0210*/  IMAD R7, R14, 0x500, RZ ;  /* 0x000005000e077824 */ /* 0x000fe200078e02ff */
[----:B------:R-:W-:Y:S01]  /*0220*/  LEA.HI.SX32 R9, R8, R9, 0x17 ;  /* 0x0000000908097211 */ /* 0x000fe200078fbaff */
[----:B------:R-:W-:Y:S01]  /*0230*/  IMAD R13, R13, -0x500, R4 ;  /* 0xfffffb000d0d7824 */ /* 0x000fe200078e0204 */
[----:B------:R-:W-:Y:S01]  /*0240*/  LEA.HI.SX32 R10, R10, R11, 0x17 ;  /* 0x0000000b0a0a7211 */ /* 0x000fe200078fbaff */
[----:B------:R-:W-:Y:S02]  /*0250*/  IMAD.IADD R0, R0, 0x1, R7 ;  /* 0x0000000100007824 */ /* 0x000fe400078e0207 */
[----:B------:R-:W-:Y:S02]  /*0260*/  IMAD R9, R9, -0x500, R2 ;  /* 0xfffffb0009097824 */ /* 0x000fe400078e0202 */
[----:B------:R-:W-:-:S02]  /*0270*/  IMAD R10, R10, -0x500, R3 ;  /* 0xfffffb000a0a7824 */ /* 0x000fc400078e0203 */
[--C-:B------:R-:W-:Y:S02]  /*0280*/  IMAD.IADD R9, R9, 0x1, R7.reuse ;  /* 0x0000000109097824 */ /* 0x100fe400078e0207 */
[--C-:B------:R-:W-:Y:S02]  /*0290*/  IMAD.IADD R3, R10, 0x1, R7.reuse ;  /* 0x000000010a037824 */ /* 0x100fe400078e0207 */
[----:B------:R-:W-:Y:S02]  /*02a0*/  IMAD.IADD R13, R13, 0x1, R7 ;  /* 0x000000010d0d7824 */ /* 0x000fe400078e0207 */
[--C-:B----4-:R-:W-:Y:S01]  /*02b0*/  IMAD.WIDE R4, R0, 0x4, R28.reuse ;  /* 0x0000000400047825 */ /* 0x110fe200078e021c */
[----:B------:R-:W-:Y:S02]  /*02c0*/  CS2R R14, SRZ ;  /* 0x00000000000e7805 */ /* 0x000fe4000001ff00 */
[----:B------:R-:W-:Y:S01]  /*02d0*/  CS2R R10, SRZ ;  /* 0x00000000000a7805 */ /* 0x000fe2000001ff00 */
[--C-:B------:R-:W-:Y:S01]  /*02e0*/  IMAD.WIDE R30, R9, 0x4, R28.reuse ;  /* 0x00000004091e7825 */ /* 0x100fe200078e021c */
[----:B------:R-:W-:Y:S01]  /*02f0*/  CS2R R8, SRZ ;  /* 0x0000000000087805 */ /* 0x000fe2000001ff00 */
[----:B------:R1:W2:Y:S02]  /*0300*/  @!P0 LDG.E.EL.128 R20, desc[UR8][R4.64] ;  /* 0x0000000804148981 */ /* 0x0002a4000c2e1d00 */
[----:B------:R-:W-:-:S02]  /*0310*/  IMAD.WIDE R2, R3, 0x4, R28 ;  /* 0x0000000403027825 */ /* 0x000fc400078e021c */
[----:B------:R3:W4:Y:S02]  /*0320*/  @!P0 LDG.E.EL.128 R16, desc[UR8][R30.64] ;  /* 0x000000081e108981 */ /* 0x000724000c2e1d00 */
[----:B------:R-:W-:Y:S01]  /*0330*/  IMAD.WIDE R28, R13, 0x4, R28 ;  /* 0x000000040d1c7825 */ /* 0x000fe200078e021c */
[----:B------:R-:W-:-:S03]  /*0340*/  CS2R R12, SRZ ;  /* 0x00000000000c7805 */ /* 0x000fc6000001ff00 */
[----:B------:R-:W-:Y:S01]  /*0350*/  IMAD.SHL.U32 R24, R26, 0x4, RZ ;  /* 0x000000041a187824 */ /* 0x000fe200078e00ff */
[----:B------:R-:W5:Y:S01]  /*0360*/  @!P0 LDG.E.EL.128 R8, desc[UR8][R28.64] ;  /* 0x000000081c088981 */ /* 0x000f62000c2e1d00 */
[----:B------:R-:W3:Y:S03]  /*0370*/  S2UR UR5, SR_CgaCtaId ;  /* 0x00000000000579c3 */ /* 0x000ee60000008800 */
[----:B------:R3:W5:Y:S01]  /*0380*/  @!P0 LDG.E.EL.128 R12, desc[UR8][R2.64] ;  /* 0x00000008020c8981 */ /* 0x000762000c2e1d00 */
[----:B------:R-:W-:-:S04]  /*0390*/  LOP3.LUT R24, R24, 0x3fc, RZ, 0xc0, !PT ;  /* 0x000003fc18187812 */ /* 0x000fc800078ec0ff */
[----:B------:R-:W-:Y:S01]  /*03a0*/  LOP3.LUT R7, R25, R24, RZ, 0xfc, !PT ;  /* 0x0000001819077212 */ /* 0x000fe200078efcff */
[----:B------:R-:W-:Y:S01]  /*03b0*/  UMOV UR4, 0x400 ;  /* 0x0000040000047882 */ /* 0x000fe20000000000 */
[----:B-1----:R-:W1:Y:S03]  /*03c0*/  LDC.64 R4, c[0x0][0x220] ;  /* 0x00008800ff047b82 */ /* 0x002e660000000a00 */
[----:B------:R-:W-:-:S05]  /*03d0*/  IMAD.HI R27, R7, 0x66666667, RZ ;  /* 0x66666667071b7827 */ /* 0x000fca00078e02ff */
[----:B---3--:R-:W-:-:S04]  /*03e0*/  SHF.R.U32.HI R30, RZ, 0x1f, R27 ;  /* 0x0000001fff1e7819 */ /* 0x008fc8000001161b */
[----:B------:R-:W-:Y:S02]  /*03f0*/  LEA.HI.SX32 R30, R27, R30, 0x17 ;  /* 0x0000001e1b1e7211 */ /* 0x000fe400078fbaff */
[----:B------:R-:W-:Y:S02]  /*0400*/  SHF.R.U32.HI R27, RZ, 0x2, R26 ;  /* 0x00000002ff1b7819 */ /* 0x000fe4000001161a */
[----:B0-----:R-:W-:Y:S02]  /*0410*/  LOP3.LUT R2, R6, 0xff0, RZ, 0xc0, !PT ;  /* 0x00000ff006027812 */ /* 0x001fe400078ec0ff */
[----:B------:R-:W-:Y:S01]  /*0420*/  LOP3.LUT R27, R27, 0x30, RZ, 0xc0, !PT ;  /* 0x000000301b1b7812 */ /* 0x000fe200078ec0ff */
[----:B------:R-:W-:-:S04]  /*0430*/  UPRMT UR4, UR5, 0x654, UR4 ;  /* 0x0000065405047896 */ /* 0x000fc80008000004 */
[----:B------:R-:W-:-:S05]  /*0440*/  IMAD.IADD R27, R2, 0x1, R27 ;  /* 0x00000001021b7824 */ /* 0x000fca00078e021b */
[----:B------:R-:W-:Y:S01]  /*0450*/  LEA R27, R27, UR4, 0x2 ;  /* 0x000000041b1b7c11 */ /* 0x000fe2000f8e10ff */
[----:B------:R-:W-:-:S04]  /*0460*/  IMAD R3, R30, -0x500, R7 ;  /* 0xfffffb001e037824 */ /* 0x000fc800078e0207 */
[C---:B-1----:R-:W-:Y:S02]  /*0470*/  IMAD.WIDE R28, R3.reuse, 0x4, R4 ;  /* 0x00000004031c7825 */ /* 0x042fe400078e0204 */
[----:B------:R-:W0:Y:S02]  /*0480*/  LDC.64 R4, c[0x0][0x218] ;  /* 0x00008600ff047b82 */ /* 0x000e240000000a00 */
[----:B0-----:R-:W-:Y:S01]  /*0490*/  IMAD.WIDE R4, R3, 0x4, R4 ;  /* 0x0000000403047825 */ /* 0x001fe200078e0204 */
[----:B--2---:R-:W-:Y:S04]  /*04a0*/  STS.128 [R27], R20 ;  /* 0x000000141b007388 */ /* 0x004fe80000000c00 */
[----:B----4-:R-:W-:Y:S04]  /*04b0*/  STS.128 [R27+0x10], R16 ;  /* 0x000010101b007388 */ /* 0x010fe80000000c00 */
[----:B-----5:R-:W-:Y:S04]  /*04c0*/  STS.128 [R27+0x30], R8 ;  /* 0x000030081b007388 */ /* 0x020fe80000000c00 */
[----:B------:R0:W-:Y:S01]  /*04d0*/  STS.128 [R27+0x20], R12 ;  /* 0x0000200c1b007388 */ /* 0x0001e20000000c00 */
[----:B------:R-:W-:Y:S06]  /*04e0*/  BAR.SYNC.DEFER_BLOCKING 0x0 ;  /* 0x0000000000007b1d */ /* 0x000fec0000010000 */
[----:B------:R-:W2:Y:S04]  /*04f0*/  LDG.E.EL.128 R28, desc[UR8][R28.64] ;  /* 0x000000081c1c7981 */ /* 0x000ea8000c2e1d00 */
[----:B------:R-:W3:Y:S01]  /*0500*/  LDG.E.EL.128 R4, desc[UR8][R4.64] ;  /* 0x0000000804047981 */ /* 0x000ee2000c2e1d00 */
[----:B0-----:R-:W-:Y:S01]  /*0510*/  IMAD.MOV.U32 R12, RZ, RZ, 0x3e800000 ;  /* 0x3e800000ff0c7424 */ /* 0x001fe200078e00ff */
[----:B------:R-:W-:Y:S01]  /*0520*/  LOP3.LUT R26, R25, 0xff, R26, 0xf8, !PT ;  /* 0x000000ff191a7812 */ /* 0x000fe200078ef81a */
[----:B--2---:R-:W-:Y:S01]  /*0530*/  FADD R32, R28, 9.9999997473787516356e-06 ;  /* 0x3727c5ac1c207421 */ /* 0x004fe20000000000 */
[----:B------:R-:W-:-:S05]  /*0540*/  FADD R20, R29, 9.9999997473787516356e-06 ;  /* 0x3727c5ac1d147421 */ /* 0x000fca0000000000 */
[----:B------:R-:W0:Y:S01]  /*0550*/  MUFU.SQRT R32, R32 ;  /* 0x0000002000207308 */ /* 0x000e220000002000 */
[----:B------:R-:W-:Y:S01]  /*0560*/  FADD R31, R31, 9.9999997473787516356e-06 ;  /* 0x3727c5ac1f1f7421 */ /* 0x000fe20000000000 */
[----:B------:R-:W-:-:S06]  /*0570*/  FADD R30, R30, 9.9999997473787516356e-06 ;  /* 0x3727c5ac1e1e7421 */ /* 0x000fcc0000000000 */
[----:B------:R-:W1:Y:S01]  /*0580*/  MUFU.SQRT R20, R20 ;  /* 0x0000001400147308 */ /* 0x000e620000002000 */
[----:B0-----:R-:W-:-:S07]  /*0590*/  FSETP.GT.AND P6, PT, R32, 8.50705917302346158658e+37, PT ;  /* 0x7e8000002000780b */ /* 0x001fce0003fc4000 */
[----:B------:R-:W0:Y:S08]  /*05a0*/  MUFU.SQRT R8, R30 ;  /* 0x0000001e00087308 */ /* 0x000e300000002000 */
[----:B------:R-:W2:Y:S01]  /*05b0*/  MUFU.SQRT R31, R31 ;  /* 0x0000001f001f7308 */ /* 0x000ea20000002000 */
[----:B-1----:R-:W-:Y:S02]  /*05c0*/  FSETP.GT.AND P2, PT, R20, 8.50705917302346158658e+37, PT ;  /* 0x7e8000001400780b */ /* 0x002fe40003f44000 */
[C---:B------:R-:W-:Y:S01]  /*05d0*/  FSETP.GEU.AND P1, PT, R32.reuse, 1.175494350822287508e-38, PT ;  /* 0x008000002000780b */ /* 0x040fe20003f2e000 */
[----:B------:R-:W-:Y:S01]  /*05e0*/  @P6 FMUL R32, R32, 0.25 ;  /* 0x3e80000020206820 */ /* 0x000fe20000400000 */
[----:B------:R-:W-:-:S02]  /*05f0*/  FSEL R9, R12, 1, P6 ;  /* 0x3f8000000c097808 */ /* 0x000fc40003000000 */
[----:B0-----:R-:W-:Y:S02]  /*0600*/  FSETP.GT.AND P4, PT, R8, 8.50705917302346158658e+37, PT ;  /* 0x7e8000000800780b */ /* 0x001fe40003f84000 */
[----:B------:R-:W-:Y:S02]  /*0610*/  FSETP.GEU.AND P3, PT, R20, 1.175494350822287508e-38, PT ;  /* 0x008000001400780b */ /* 0x000fe40003f6e000 */
[----:B------:R-:W-:Y:S02]  /*0620*/  FSEL R11, R12, 1, P2 ;  /* 0x3f8000000c0b7808 */ /* 0x000fe40001000000 */
[C---:B--2---:R-:W-:Y:S01]  /*0630*/  FSETP.GT.AND P6, PT, R31.reuse, 8.50705917302346158658e+37, PT ;  /* 0x7e8000001f00780b */ /* 0x044fe20003fc4000 */
[----:B------:R-:W-:Y:S01]  /*0640*/  @P2 FMUL R20, R20, 0.25 ;  /* 0x3e80000014142820 */ /* 0x000fe20000400000 */
[----:B------:R-:W-:Y:S02]  /*0650*/  FSETP.GEU.AND P5, PT, R8, 1.175494350822287508e-38, PT ;  /* 0x008000000800780b */ /* 0x000fe40003fae000 */
[----:B------:R-:W-:-:S03]  /*0660*/  FSETP.GEU.AND P2, PT, R31, 1.175494350822287508e-38, PT ;  /* 0x008000001f00780b */ /* 0x000fc60003f4e000 */
[----:B------:R-:W-:Y:S01]  /*0670*/  @P4 FMUL R8, R8, 0.25 ;  /* 0x3e80000008084820 */ /* 0x000fe20000400000 */
[----:B------:R-:W-:Y:S01]  /*0680*/  @!P1 FMUL R32, R32, 16777216 ;  /* 0x4b80000020209820 */ /* 0x000fe20000400000 */
[----:B------:R-:W-:-:S04]  /*0690*/  @!P3 FMUL R20, R20, 16777216 ;  /* 0x4b8000001414b820 */ /* 0x000fc80000400000 */
[----:B------:R-:W-:Y:S02]  /*06a0*/  @P6 FMUL R31, R31, 0.25 ;  /* 0x3e8000001f1f6820 */ /* 0x000fe40000400000 */
[----:B------:R-:W-:Y:S02]  /*06b0*/  @!P5 FMUL R8, R8, 16777216 ;  /* 0x4b8000000808d820 */ /* 0x000fe40000400000 */
[----:B------:R-:W-:Y:S01]  /*06c0*/  @!P2 FMUL R31, R31, 16777216 ;  /* 0x4b8000001f1fa820 */ /* 0x000fe20000400000 */
[----:B------:R-:W0:Y:S01]  /*06d0*/  MUFU.RCP R32, R32 ;  /* 0x0000002000207308 */ /* 0x000e220000001000 */
[C---:B------:R-:W-:Y:S02]  /*06e0*/  FSEL R10, R12.reuse, 1, P4 ;  /* 0x3f8000000c0a7808 */ /* 0x040fe40002000000 */
[----:B------:R-:W-:-:S05]  /*06f0*/  FSEL R12, R12, 1, P6 ;  /* 0x3f8000000c0c7808 */ /* 0x000fca0003000000 */
[----:B------:R-:W1:Y:S08]  /*0700*/  MUFU.RCP R28, R20 ;  /* 0x00000014001c7308 */ /* 0x000e700000001000 */
[----:B------:R-:W2:Y:S08]  /*0710*/  MUFU.RCP R27, R8 ;  /* 0x00000008001b7308 */ /* 0x000eb00000001000 */
[----:B------:R-:W4:Y:S01]  /*0720*/  MUFU.RCP R29, R31 ;  /* 0x0000001f001d7308 */ /* 0x000f220000001000 */
[----:B------:R-:W-:Y:S01]  /*0730*/  @!P1 FMUL R9, R9, 16777216 ;  /* 0x4b80000009099820 */ /* 0x000fe20000400000 */
[----:B------:R-:W-:Y:S01]  /*0740*/  @!P3 FMUL R11, R11, 16777216 ;  /* 0x4b8000000b0bb820 */ /* 0x000fe20000400000 */
[----:B------:R-:W-:Y:S01]  /*0750*/  @!P5 FMUL R10, R10, 16777216 ;  /* 0x4b8000000a0ad820 */ /* 0x000fe20000400000 */
[----:B------:R-:W-:Y:S01]  /*0760*/  @!P2 FMUL R12, R12, 16777216 ;  /* 0x4b8000000c0ca820 */ /* 0x000fe20000400000 */
[----:B------:R-:W-:Y:S01]  /*0770*/  LEA R30, R24, UR4, 0x2 ;  /* 0x00000004181e7c11 */ /* 0x000fe2000f8e10ff */
[----:B0-----:R-:W-:Y:S01]  /*0780*/  FMUL R25, R32, R9 ;  /* 0x0000000920197220 */ /* 0x001fe20000400000 */
[----:B-1----:R-:W-:Y:S01]  /*0790*/  FMUL R28, R28, R11 ;  /* 0x0000000b1c1c7220 */ /* 0x002fe20000400000 */
[----:B--2---:R-:W-:-:S02]  /*07a0*/  FMUL R27, R27, R10 ;  /* 0x0000000a1b1b7220 */ /* 0x004fc40000400000 */
[----:B------:R-:W3:Y:S04]  /*07b0*/  LDS.128 R8, [R30] ;  /* 0x000000001e087984 */ /* 0x000ee80000000c00 */
[----:B------:R-:W0:Y:S01]  /*07c0*/  LDS.128 R16, [R30+0x2080] ;  /* 0x002080001e107984 */ /* 0x000e220000000c00 */
[----:B----4-:R-:W-:-:S03]  /*07d0*/  FMUL R29, R29, R12 ;  /* 0x0000000c1d1d7220 */ /* 0x010fc60000400000 */
[----:B------:R-:W1:Y:S04]  /*07e0*/  LDS.128 R12, [R30+0x1040] ;  /* 0x001040001e0c7984 */ /* 0x000e680000000c00 */
[----:B------:R-:W2:Y:S01]  /*07f0*/  LDS.128 R20, [R30+0x30c0] ;  /* 0x0030c0001e147984 */ /* 0x000ea20000000c00 */
[----:B---3--:R-:W-:Y:S01]  /*0800*/  FADD R8, R8, -R4 ;  /* 0x8000000408087221 */ /* 0x008fe20000000000 */
[--C-:B------:R-:W-:Y:S01]  /*0810*/  FADD R9, R9, -R5.reuse ;  /* 0x8000000509097221 */ /* 0x100fe20000000000 */
[----:B------:R-:W-:Y:S01]  /*0820*/  FADD R10, R10, -R6 ;  /* 0x800000060a0a7221 */ /* 0x000fe20000000000 */
[--C-:B0-----:R-:W-:Y:S01]  /*0830*/  FADD R16, R16, -R4.reuse ;  /* 0x8000000410107221 */ /* 0x101fe20000000000 */
[--C-:B------:R-:W-:Y:S01]  /*0840*/  FADD R17, R17, -R5.reuse ;  /* 0x8000000511117221 */ /* 0x100fe20000000000 */
[--C-:B-1----:R-:W-:Y:S01]  /*0850*/  FADD R12, R12, -R4.reuse ;  /* 0x800000040c0c7221 */ /* 0x102fe20000000000 */
[--C-:B------:R-:W-:Y:S01]  /*0860*/  FADD R13, R13, -R5.reuse ;  /* 0x800000050d0d7221 */ /* 0x100fe20000000000 */
[----:B--2---:R-:W-:Y:S01]  /*0870*/  FADD R20, R20, -R4 ;  /* 0x8000000414147221 */ /* 0x004fe20000000000 */
[----:B------:R-:W-:Y:S01]  /*0880*/  FADD R21, R21, -R5 ;  /* 0x8000000515157221 */ /* 0x000fe20000000000 */
[--C-:B------:R-:W-:Y:S01]  /*0890*/  FADD R4, R14, -R6.reuse ;  /* 0x800000060e047221 */ /* 0x100fe20000000000 */
[--C-:B------:R-:W-:Y:S01]  /*08a0*/  FADD R5, R22, -R6.reuse ;  /* 0x8000000616057221 */ /* 0x100fe20000000000 */
[----:B------:R-:W-:Y:S01]  /*08b0*/  FADD R6, R18, -R6 ;  /* 0x8000000612067221 */ /* 0x000fe20000000000 */
[--C-:B------:R-:W-:Y:S01]  /*08c0*/  FADD R22, R19, -R7.reuse ;  /* 0x8000000713167221 */ /* 0x100fe20000000000 */
[--C-:B------:R-:W-:Y:S01]  /*08d0*/  FADD R30, R23, -R7.reuse ;  /* 0x80000007171e7221 */ /* 0x100fe20000000000 */
[--C-:B------:R-:W-:Y:S01]  /*08e0*/  FADD R14, R11, -R7.reuse ;  /* 0x800000070b0e7221 */ /* 0x100fe20000000000 */
[----:B------:R-:W-:Y:S01]  /*08f0*/  FADD R18, R15, -R7 ;  /* 0x800000070f127221 */ /* 0x000fe20000000000 */
[C---:B------:R-:W-:Y:S01]  /*0900*/  FMUL R19, R27.reuse, R10 ;  /* 0x0000000a1b137220 */ /* 0x040fe20000400000 */
[C---:B------:R-:W-:Y:S01]  /*0910*/  FMUL R23, R27.reuse, R6 ;  /* 0x000000061b177220 */ /* 0x040fe20000400000 */
[----:B------:R-:W0:Y:S08]  /*0920*/  LDC.64 R10, c[0x0][0x230] ;  /* 0x00008c00ff0a7b82 */ /* 0x000e300000000a00 */
[----:B------:R-:W1:Y:S01]  /*0930*/  LDC.64 R6, c[0x0][0x228] ;  /* 0x00008a00ff067b82 */ /* 0x000e620000000a00 */
[C---:B------:R-:W-:Y:S01]  /*0940*/  FMUL R15, R28.reuse, R9 ;  /* 0x000000091c0f7220 */ /* 0x040fe20000400000 */
[C---:B------:R-:W-:Y:S01]  /*0950*/  FMUL R13, R28.reuse, R13 ;  /* 0x0000000d1c0d7220 */ /* 0x040fe20000400000 */
[C---:B------:R-:W-:Y:S01]  /*0960*/  FMUL R17, R28.reuse, R17 ;  /* 0x000000111c117220 */ /* 0x040fe20000400000 */
[----:B------:R-:W-:Y:S01]  /*0970*/  FMUL R28, R28, R21 ;  /* 0x000000151c1c7220 */ /* 0x000fe20000400000 */
[C---:B------:R-:W-:Y:S01]  /*0980*/  FMUL R21, R27.reuse, R4 ;  /* 0x000000041b157220 */ /* 0x040fe20000400000 */
[----:B------:R-:W-:Y:S01]  /*0990*/  FMUL R27, R27, R5 ;  /* 0x000000051b1b7220 */ /* 0x000fe20000400000 */
[----:B0-----:R-:W-:-:S04]  /*09a0*/  IMAD.WIDE R10, R3, 0x4, R10 ;  /* 0x00000004030a7825 */ /* 0x001fc800078e020a */
[----:B-1----:R-:W-:-:S04]  /*09b0*/  IMAD.WIDE R6, R3, 0x4, R6 ;  /* 0x0000000403067825 */ /* 0x002fc800078e0206 */
[----:B------:R-:W-:Y:S02]  /*09c0*/  FMUL R3, R25, R8 ;  /* 0x0000000819037220 */ /* 0x000fe40000400000 */
[----:B------:R-:W2:Y:S04]  /*09d0*/  LDG.E.EL.128 R8, desc[UR8][R10.64] ;  /* 0x000000080a087981 */ /* 0x000ea8000c2e1d00 */
[----:B------:R-:W2:Y:S01]  /*09e0*/  LDG.E.EL.128 R4, desc[UR8][R6.64] ;  /* 0x0000000806047981 */ /* 0x000ea2000c2e1d00 */
[C---:B------:R-:W-:Y:S01]  /*09f0*/  FMUL R18, R29.reuse, R18 ;  /* 0x000000121d127220 */ /* 0x040fe20000400000 */
[----:B------:R-:W-:Y:S01]  /*0a00*/  FMUL R22, R29, R22 ;  /* 0x000000161d167220 */ /* 0x000fe20000400000 */
[C---:B------:R-:W-:Y:S01]  /*0a10*/  FMUL R31, R25.reuse, R12 ;  /* 0x0000000c191f7220 */ /* 0x040fe20000400000 */
[C---:B------:R-:W-:Y:S01]  /*0a20*/  FMUL R33, R25.reuse, R16 ;  /* 0x0000001019217220 */ /* 0x040fe20000400000 */
[----:B------:R-:W-:Y:S01]  /*0a30*/  FMUL R25, R25, R20 ;  /* 0x0000001419197220 */ /* 0x000fe20000400000 */
[C---:B------:R-:W-:Y:S01]  /*0a40*/  FMUL R14, R29.reuse, R14 ;  /* 0x0000000e1d0e7220 */ /* 0x040fe20000400000 */
[----:B------:R-:W-:Y:S01]  /*0a50*/  FMUL R29, R29, R30 ;  /* 0x0000001e1d1d7220 */ /* 0x000fe20000400000 */
[----:B------:R-:W-:-:S03]  /*0a60*/  UISETP.GE.AND UP0, UPT, UR6, 0x4, UPT ;  /* 0x000000040600788c */ /* 0x000fc6000bf06270 */
[----:B------:R-:W-:Y:S02]  /*0a70*/  UMOV UR6, 0x400 ;  /* 0x0000040000067882 */ /* 0x000fe40000000000 */
[----:B------:R-:W-:Y:S01]  /*0a80*/  UPRMT UR5, UR5, 0x654, UR6 ;  /* 0x0000065405057896 */ /* 0x000fe20008000006 */
[----:B------:R-:W-:Y:S01]  /*0a90*/  BAR.SYNC.DEFER_BLOCKING 0x0 ;  /* 0x0000000000007b1d */ /* 0x000fe20000010000 */
[C-C-:B--2---:R-:W-:Y:S01]  /*0aa0*/  FFMA R23, R6.reuse, R23, R10.reuse ;  /* 0x0000001706177223 */ /* 0x144fe2000000000a */
[----:B------:R-:W-:Y:S01]  /*0ab0*/  FFMA R21, R6, R21, R10 ;  /* 0x0000001506157223 */ /* 0x000fe2000000000a */
[C-C-:B------:R-:W-:Y:S01]  /*0ac0*/  FFMA R22, R7.reuse, R22, R11.reuse ;  /* 0x0000001607167223 */ /* 0x140fe2000000000b */
[----:B------:R-:W-:Y:S01]  /*0ad0*/  FFMA R18, R7, R18, R11 ;  /* 0x0000001207127223 */ /* 0x000fe2000000000b */
[C-C-:B------:R-:W-:Y:S01]  /*0ae0*/  FFMA R12, R4.reuse, R3, R8.reuse ;  /* 0x00000003040c7223 */ /* 0x140fe20000000008 */
[C-C-:B------:R-:W-:Y:S01]  /*0af0*/  FFMA R16, R4.reuse, R31, R8.reuse ;  /* 0x0000001f04107223 */ /* 0x140fe20000000008 */
[C-C-:B------:R-:W-:Y:S01]  /*0b00*/  FFMA R3, R4.reuse, R33, R8.reuse ;  /* 0x0000002104037223 */ /* 0x140fe20000000008 */
[----:B------:R-:W-:Y:S01]  /*0b10*/  FFMA R4, R4, R25, R8 ;  /* 0x0000001904047223 */ /* 0x000fe20000000008 */
[C-C-:B------:R-:W-:Y:S01]  /*0b20*/  FFMA R15, R5.reuse, R15, R9.reuse ;  /* 0x0000000f050f7223 */ /* 0x140fe20000000009 */
[C-C-:B------:R-:W-:Y:S01]  /*0b30*/  FFMA R13, R5.reuse, R13, R9.reuse ;  /* 0x0000000d050d7223 */ /* 0x140fe20000000009 */
[--C-:B------:R-:W-:Y:S01]  /*0b40*/  FFMA R17, R5, R17, R9.reuse ;  /* 0x0000001105117223 */ /* 0x100fe20000000009 */
[C-C-:B------:R-:W-:Y:S01]  /*0b50*/  FFMA R27, R6.reuse, R27, R10.reuse ;  /* 0x0000001b061b7223 */ /* 0x140fe2000000000a */
[----:B------:R-:W-:Y:S01]  /*0b60*/  FFMA R8, R6, R19, R10 ;  /* 0x0000001306087223 */ /* 0x000fe2000000000a */
[----:B------:R-:W-:Y:S01]  /*0b70*/  FSETP.GEU.AND P3, PT, R23, RZ, PT ;  /* 0x000000ff1700720b */ /* 0x000fe20003f6e000 */
[----:B------:R-:W-:Y:S01]  /*0b80*/  FFMA R9, R5, R28, R9 ;  /* 0x0000001c05097223 */ /* 0x000fe20000000009 */
[C-C-:B------:R-:W-:Y:S01]  /*0b90*/  FFMA R10, R7.reuse, R29, R11.reuse ;  /* 0x0000001d070a7223 */ /* 0x140fe2000000000b */
[----:B------:R-:W-:Y:S01]  /*0ba0*/  FFMA R19, R7, R14, R11 ;  /* 0x0000000e07137223 */ /* 0x000fe2000000000b */
[----:B------:R-:W-:-:S02]  /*0bb0*/  FSETP.GEU.AND P2, PT, R22, RZ, PT ;  /* 0x000000ff1600720b */ /* 0x000fc40003f4e000 */
[----:B------:R-:W-:Y:S02]  /*0bc0*/  FSETP.GEU.AND P4, PT, R18, RZ, PT ;  /* 0x000000ff1200720b */ /* 0x000fe40003f8e000 */
[----:B------:R-:W-:Y:S01]  /*0bd0*/  FSETP.GEU.AND P5, PT, R21, RZ, PT ;  /* 0x000000ff1500720b */ /* 0x000fe20003fae000 */
[----:B------:R-:W-:Y:S01]  /*0be0*/  VIADD R5, R2, UR4 ;  /* 0x0000000402057c36 */ /* 0x000fe20008000000 */
[----:B------:R-:W-:Y:S01]  /*0bf0*/  FSEL R28, R23, RZ, P3 ;  /* 0x000000ff171c7208 */ /* 0x000fe20001800000 */
[----:B------:R-:W0:Y:S01]  /*0c00*/  LDC.64 R30, c[0x0][0x238] ;  /* 0x00008e00ff1e7b82 */ /* 0x000e220000000a00 */
[----:B------:R-:W-:Y:S02]  /*0c10*/  FSETP.GEU.AND P1, PT, R8, RZ, PT ;  /* 0x000000ff0800720b */ /* 0x000fe40003f2e000 */
[----:B------:R-:W-:Y:S02]  /*0c20*/  FSEL R14, R22, RZ, P2 ;  /* 0x000000ff160e7208 */ /* 0x000fe40001000000 */
[----:B------:R-:W-:-:S02]  /*0c30*/  FSEL R23, R18, RZ, P4 ;  /* 0x000000ff12177208 */ /* 0x000fc40002000000 */
[----:B------:R-:W-:Y:S02]  /*0c40*/  FSEL R29, R21, RZ, P5 ;  /* 0x000000ff151d7208 */ /* 0x000fe40002800000 */
[----:B------:R-:W-:Y:S02]  /*0c50*/  FSETP.GEU.AND P6, PT, R19, RZ, PT ;  /* 0x000000ff1300720b */ /* 0x000fe40003fce000 */
[----:B------:R-:W-:Y:S02]  /*0c60*/  FSETP.GEU.AND P2, PT, R9, RZ, PT ;  /* 0x000000ff0900720b */ /* 0x000fe40003f4e000 */
[----:B------:R-:W-:Y:S02]  /*0c70*/  FSETP.GEU.AND P3, PT, R10, RZ, PT ;  /* 0x000000ff0a00720b */ /* 0x000fe40003f6e000 */
[----:B------:R-:W-:Y:S02]  /*0c80*/  FSETP.GEU.AND P4, PT, R17, RZ, PT ;  /* 0x000000ff1100720b */ /* 0x000fe40003f8e000 */
[----:B------:R-:W-:Y:S01]  /*0c90*/  FSETP.GEU.AND P5, PT, R13, RZ, PT ;  /* 0x000000ff0d00720b */ /* 0x000fe20003fae000 */
[----:B------:R-:W-:Y:S01]  /*0ca0*/  IMAD R11, R2, 0x4, R5 ;  /* 0x00000004020b7824 */ /* 0x000fe200078e0205 */
[----:B------:R-:W-:Y:S01]  /*0cb0*/  FSEL R6, R8, RZ, P1 ;  /* 0x000000ff08067208 */ /* 0x000fe20000800000 */
[----:B------:R-:W-:Y:S01]  /*0cc0*/  VIADD R25, R24, UR4 ;  /* 0x0000000418197c36 */ /* 0x000fe20008000000 */
[----:B------:R-:W-:-:S02]  /*0cd0*/  FSEL R19, R19, RZ, P6 ;  /* 0x000000ff13137208 */ /* 0x000fc40003000000 */
[----:B------:R-:W-:Y:S02]  /*0ce0*/  FSETP.GEU.AND P1, PT, R27, RZ, PT ;  /* 0x000000ff1b00720b */ /* 0x000fe40003f2e000 */
[----:B------:R-:W-:Y:S02]  /*0cf0*/  FSEL R18, R9, RZ, P2 ;  /* 0x000000ff09127208 */ /* 0x000fe40001000000 */
[----:B------:R-:W-:Y:S02]  /*0d00*/  FSEL R2, R10, RZ, P3 ;  /* 0x000000ff0a027208 */ /* 0x000fe40001800000 */
[----:B------:R-:W-:Y:S02]  /*0d10*/  FSEL R20, R17, RZ, P4 ;  /* 0x000000ff11147208 */ /* 0x000fe40002000000 */
[----:B------:R-:W-:Y:S02]  /*0d20*/  FSEL R21, R13, RZ, P5 ;  /* 0x000000ff0d157208 */ /* 0x000fe40002800000 */
[----:B------:R-:W-:-:S02]  /*0d30*/  FSETP.GEU.AND P6, PT, R15, RZ, PT ;  /* 0x000000ff0f00720b */ /* 0x000fc40003fce000 */
[----:B------:R-:W-:Y:S02]  /*0d40*/  FSETP.GEU.AND P2, PT, R4, RZ, PT ;  /* 0x000000ff0400720b */ /* 0x000fe40003f4e000 */
[----:B------:R-:W-:Y:S02]  /*0d50*/  FSETP.GEU.AND P3, PT, R3, RZ, PT ;  /* 0x000000ff0300720b */ /* 0x000fe40003f6e000 */
[----:B------:R-:W-:Y:S02]  /*0d60*/  FSETP.GEU.AND P4, PT, R16, RZ, PT ;  /* 0x000000ff1000720b */ /* 0x000fe40003f8e000 */
[----:B------:R-:W-:Y:S01]  /*0d70*/  FSETP.GEU.AND P5, PT, R12, RZ, PT ;  /* 0x000000ff0c00720b */ /* 0x000fe20003fae000 */
[----:B------:R-:W-:Y:S01]  /*0d80*/  IMAD R7, R24, 0x4, R25 ;  /* 0x0000000418077824 */ /* 0x000fe200078e0219 */
[----:B------:R-:W-:Y:S02]  /*0d90*/  FSEL R17, R27, RZ, P1 ;  /* 0x000000ff1b117208 */ /* 0x000fe40000800000 */
[----:B------:R-:W-:-:S02]  /*0da0*/  FSEL R22, R15, RZ, P6 ;  /* 0x000000ff0f167208 */ /* 0x000fc40003000000 */
[----:B------:R-:W-:Y:S02]  /*0db0*/  FSEL R4, R4, RZ, P2 ;  /* 0x000000ff04047208 */ /* 0x000fe40001000000 */
[----:B------:R-:W-:Y:S02]  /*0dc0*/  FSEL R3, R3, RZ, P3 ;  /* 0x000000ff03037208 */ /* 0x000fe40001800000 */
[----:B------:R-:W-:Y:S02]  /*0dd0*/  FSEL R25, R16, RZ, P4 ;  /* 0x000000ff10197208 */ /* 0x000fe40002000000 */
[----:B------:R-:W-:Y:S01]  /*0de0*/  FSEL R27, R12, RZ, P5 ;  /* 0x000000ff0c1b7208 */ /* 0x000fe20002800000 */
[----:B------:R-:W-:Y:S04]  /*0df0*/  STS [R11+0x30], R28 ;  /* 0x0000301c0b007388 */ /* 0x000fe80000000800 */
[----:B------:R-:W-:Y:S04]  /*0e00*/  STS [R11+0x44], R14 ;  /* 0x0000440e0b007388 */ /* 0x000fe80000000800 */
[----:B------:R-:W-:Y:S04]  /*0e10*/  STS [R11+0x2c], R29 ;  /* 0x00002c1d0b007388 */ /* 0x000fe80000000800 */
[----:B------:R1:W-:Y:S04]  /*0e20*/  STS [R11+0x40], R23 ;  /* 0x000040170b007388 */ /* 0x0003e80000000800 */
[----:B------:R-:W-:Y:S04]  /*0e30*/  STS [R11+0x28], R6 ;  /* 0x000028060b007388 */ /* 0x000fe80000000800 */
        /* <DEDUP_REMOVED lines=9> */
[----:B------:R-:W-:Y:S04]  /*0ed0*/  STS [R11], R27 ;  /* 0x0000001b0b007388 */ /* 0x000fe80000000800 */
[----:B------:R-:W-:Y:S01]  /*0ee0*/  STS [R11+0x48], R2 ;  /* 0x000048020b007388 */ /* 0x000fe20000000800 */
[----:B------:R-:W-:Y:S01]  /*0ef0*/  BAR.SYNC.DEFER_BLOCKING 0x0 ;  /* 0x0000000000007b1d */ /* 0x000fe20000010000 */
[----:B------:R-:W-:Y:S01]  /*0f00*/  LEA R13, R24, UR5, 0x2 ;  /* 0x00000005180d7c11 */ /* 0x000fe2000f8e10ff */
[----:B------:R-:W-:-:S04]  /*0f10*/  VIADD R16, R26, UR7 ;  /* 0x000000071a107c36 */ /* 0x000fc80008000000 */
[----:B------:R-:W-:Y:S01]  /*0f20*/  IMAD.IADD R26, R24, 0x1, R13 ;  /* 0x00000001181a7824 */ /* 0x000fe200078e020d */
[----:B------:R-:W-:Y:S01]  /*0f30*/  FSETP.GTU.AND P4, PT, R14, RZ, PT ;  /* 0x000000ff0e00720b */ /* 0x000fe20003f8c000 */
[----:B------:R-:W-:Y:S04]  /*0f40*/  LDS R8, [R7] ;  /* 0x0000000007087984 */ /* 0x000fe80000000800 */
[----:B------:R-:W-:Y:S04]  /*0f50*/  LDS R9, [R7+0x4] ;  /* 0x0000040007097984 */ /* 0x000fe80000000800 */
[----:B------:R-:W-:Y:S04]  /*0f60*/  LDS R10, [R7+0x8] ;  /* 0x00000800070a7984 */ /* 0x000fe80000000800 */
[----:B------:R-:W2:Y:S04]  /*0f70*/  LDS R11, [R7+0xc] ;  /* 0x00000c00070b7984 */ /* 0x000ea80000000800 */
[----:B------:R-:W-:Y:S04]  /*0f80*/  LDS R12, [R7+0x1400] ;  /* 0x00140000070c7984 */ /* 0x000fe80000000800 */
[----:B------:R-:W-:Y:S04]  /*0f90*/  LDS R13, [R26+0x1404] ;  /* 0x001404001a0d7984 */ /* 0x000fe80000000800 */
[----:B------:R-:W-:Y:S04]  /*0fa0*/  LDS R14, [R26+0x1408] ;  /* 0x001408001a0e7984 */ /* 0x000fe80000000800 */
[----:B------:R-:W3:Y:S01]  /*0fb0*/  LDS R15, [R26+0x140c] ;  /* 0x00140c001a0f7984 */ /* 0x000ee20000000800 */
[----:B------:R-:W-:Y:S01]  /*0fc0*/  PLOP3.LUT P3, PT, PT, PT, UP0, 0x80, 0x0 ;  /* 0x000000000000781c */ /* 0x000fe20003f6f008 */
[----:B------:R-:W-:-:S04]  /*0fd0*/  IMAD.SHL.U32 R16, R16, 0x4, RZ ;  /* 0x0000000410107824 */ /* 0x000fc800078e00ff */
[C---:B0-----:R-:W-:Y:S01]  /*0fe0*/  IMAD.WIDE R32, R16.reuse, 0x4, R30 ;  /* 0x0000000410207825 */ /* 0x041fe200078e021e */
[----:B------:R-:W-:Y:S02]  /*0ff0*/  FSETP.GTU.AND P5, PT, R23, RZ, PT ;  /* 0x000000ff1700720b */ /* 0x000fe40003fac000 */
[----:B-1----:R-:W0:Y:S01]  /*1000*/  S2R R23, SR_TID.X ;  /* 0x0000000000177919 */ /* 0x002e220000002100 */
[----:B------:R-:W-:Y:S01]  /*1010*/  FSETP.GTU.AND P2, PT, R29, RZ, PT ;  /* 0x000000ff1d00720b */ /* 0x000fe20003f4c000 */
[----:B------:R-:W-:Y:S01]  /*1020*/  VIADD R29, R16, 0x400 ;  /* 0x00000400101d7836 */ /* 0x000fe20000000000 */
[----:B------:R-:W-:Y:S02]  /*1030*/  FSETP.GTU.AND P1, PT, R28, RZ, PT ;  /* 0x000000ff1c00720b */ /* 0x000fe40003f2c000 */
[----:B--2---:R-:W-:Y:S01]  /*1040*/  @!P3 STG.E.128 desc[UR8][R32.64], R8 ;  /* 0x000000082000b986 */ /* 0x004fe2000c101d08 */
[----:B------:R-:W-:-:S03]  /*1050*/  PLOP3.LUT P3, PT, PT, PT, UP0, 0x80, 0x0 ;  /* 0x000000000000781c */ /* 0x000fc60003f6f008 */
[----:B------:R-:W-:Y:S04]  /*1060*/  LDS R8, [R7+0x2800] ;  /* 0x0028000007087984 */ /* 0x000fe80000000800 */
[----:B------:R-:W-:Y:S04]  /*1070*/  LDS R9, [R26+0x2804] ;  /* 0x002804001a097984 */ /* 0x000fe80000000800 */
[----:B------:R-:W-:Y:S04]  /*1080*/  LDS R10, [R26+0x2808] ;  /* 0x002808001a0a7984 */ /* 0x000fe80000000800 */
[----:B------:R-:W1:Y:S01]  /*1090*/  LDS R11, [R26+0x280c] ;  /* 0x00280c001a0b7984 */ /* 0x000e620000000800 */
[----:B------:R-:W-:Y:S01]  /*10a0*/  IMAD.WIDE R28, R29, 0x4, R30 ;  /* 0x000000041d1c7825 */ /* 0x000fe200078e021e */
[----:B------:R-:W-:-:S04]  /*10b0*/  FSETP.GTU.AND P6, PT, R18, RZ, PT ;  /* 0x000000ff1200720b */ /* 0x000fc80003fcc000 */
[----:B---3--:R2:W-:Y:S01]  /*10c0*/  @!P3 STG.E.128 desc[UR8][R28.64], R12 ;  /* 0x0000000c1c00b986 */ /* 0x0085e2000c101d08 */
[----:B------:R-:W-:Y:S02]  /*10d0*/  FSETP.GTU.AND P3, PT, R19, RZ, PT ;  /* 0x000000ff1300720b */ /* 0x000fe40003f6c000 */
[----:B------:R-:W-:Y:S01]  /*10e0*/  SEL R19, RZ, 0x1, P4 ;  /* 0x00000001ff137807 */ /* 0x000fe20002000000 */
[----:B------:R-:W-:Y:S01]  /*10f0*/  LDS R12, [R7+0x3c00] ;  /* 0x003c0000070c7984 */ /* 0x000fe20000000800 */
[----:B------:R-:W-:Y:S02]  /*1100*/  FSETP.GTU.AND P4, PT, R20, RZ, PT ;  /* 0x000000ff1400720b */ /* 0x000fe40003f8c000 */
[----:B------:R-:W-:Y:S01]  /*1110*/  SEL R18, RZ, 0x1, P5 ;  /* 0x00000001ff127807 */ /* 0x000fe20002800000 */
[----:B------:R-:W-:Y:S01]  /*1120*/  LDS R13, [R26+0x3c04] ;  /* 0x003c04001a0d7984 */ /* 0x000fe20000000800 */
[----:B------:R-:W-:Y:S02]  /*1130*/  SEL R20, RZ, 0x1, P3 ;  /* 0x00000001ff147807 */ /* 0x000fe40001800000 */
[----:B------:R-:W-:Y:S01]  /*1140*/  FSETP.GTU.AND P5, PT, R21, RZ, PT ;  /* 0x000000ff1500720b */ /* 0x000fe20003fac000 */
[----:B------:R-:W-:Y:S01]  /*1150*/  LDS R14, [R26+0x3c08] ;  /* 0x003c08001a0e7984 */ /* 0x000fe20000000800 */
[----:B------:R-:W-:-:S03]  /*1160*/  FSETP.GTU.AND P3, PT, R22, RZ, PT ;  /* 0x000000ff1600720b */ /* 0x000fc60003f6c000 */
[----:B------:R-:W3:Y:S01]  /*1170*/  LDS R15, [R26+0x3c0c] ;  /* 0x003c0c001a0f7984 */ /* 0x000ee20000000800 */
[----:B------:R-:W-:Y:S02]  /*1180*/  SEL R22, RZ, 0x1, P4 ;  /* 0x00000001ff167807 */ /* 0x000fe40002000000 */
[----:B------:R-:W-:Y:S02]  /*1190*/  FSETP.GTU.AND P4, PT, R6, RZ, PT ;  /* 0x000000ff0600720b */ /* 0x000fe40003f8c000 */
[----:B------:R-:W-:Y:S02]  /*11a0*/  SEL R6, RZ, 0x1, P5 ;  /* 0x00000001ff067807 */ /* 0x000fe40002800000 */
[----:B------:R-:W-:Y:S02]  /*11b0*/  FSETP.GTU.AND P5, PT, R25, RZ, PT ;  /* 0x000000ff1900720b */ /* 0x000fe40003fac000 */
[----:B------:R-:W-:Y:S02]  /*11c0*/  SEL R25, RZ, 0x1, P3 ;  /* 0x00000001ff197807 */ /* 0x000fe40001800000 */
[----:B------:R-:W-:Y:S01]  /*11d0*/  PLOP3.LUT P3, PT, PT, PT, UP0, 0x80, 0x0 ;  /* 0x000000000000781c */ /* 0x000fe20003f6f008 */
[----:B--2---:R-:W-:Y:S01]  /*11e0*/  VIADD R29, R16, 0x800 ;  /* 0x00000800101d7836 */ /* 0x004fe20000000000 */
[----:B0-----:R-:W-:-:S03]  /*11f0*/  SHF.R.U32.HI R23, RZ, 0x2, R23 ;  /* 0x00000002ff177819 */ /* 0x001fc60000011617 */
[----:B------:R-:W-:Y:S01]  /*1200*/  IMAD.WIDE R28, R29, 0x4, R30 ;  /* 0x000000041d1c7825 */ /* 0x000fe200078e021e */
[----:B------:R-:W-:Y:S02]  /*1210*/  LOP3.LUT R32, R23, 0x30, RZ, 0xc0, !PT ;  /* 0x0000003017207812 */ /* 0x000fe400078ec0ff */
[----:B------:R-:W-:Y:S02]  /*1220*/  SEL R21, RZ, 0x1, P6 ;  /* 0x00000001ff157807 */ /* 0x000fe40003000000 */
[----:B------:R-:W-:-:S03]  /*1230*/  FSETP.GTU.AND P6, PT, R27, RZ, PT ;  /* 0x000000ff1b00720b */ /* 0x000fc60003fcc000 */
[----:B-1----:R0:W-:Y:S01]  /*1240*/  @!P3 STG.E.128 desc[UR8][R28.64], R8 ;  /* 0x000000081c00b986 */ /* 0x0021e2000c101d08 */
[----:B------:R-:W-:Y:S01]  /*1250*/  IMAD.IADD R5, R32, 0x1, R5 ;  /* 0x0000000120057824 */ /* 0x000fe200078e0205 */
[----:B------:R-:W-:Y:S02]  /*1260*/  SEL R32, RZ, 0x1, P6 ;  /* 0x00000001ff207807 */ /* 0x000fe40003000000 */
[----:B------:R-:W-:Y:S02]  /*1270*/  FSETP.GTU.AND P6, PT, R4, RZ, PT ;  /* 0x000000ff0400720b */ /* 0x000fe40003fcc000 */
[----:B------:R-:W-:Y:S02]  /*1280*/  SEL R4, RZ, 0x1fffe, P1 ;  /* 0x0001fffeff047807 */ /* 0x000fe40000800000 */
[----:B0-----:R-:W-:Y:S02]  /*1290*/  SEL R9, RZ, 0x1, P5 ;  /* 0x00000001ff097807 */ /* 0x001fe40002800000 */
[----:B------:R-:W-:-:S02]  /*12a0*/  FSETP.GTU.AND P5, PT, R3, RZ, PT ;  /* 0x000000ff0300720b */ /* 0x000fc40003fac000 */
[----:B------:R-:W-:Y:S02]  /*12b0*/  SEL R11, RZ, 0x1fffe, P4 ;  /* 0x0001fffeff0b7807 */ /* 0x000fe40002000000 */
[----:B------:R-:W-:Y:S02]  /*12c0*/  PRMT R9, R6, 0x7604, R9 ;  /* 0x0000760406097816 */ /* 0x000fe40000000009 */
[----:B------:R-:W-:Y:S02]  /*12d0*/  SEL R3, RZ, 0x1, P5 ;  /* 0x00000001ff037807 */ /* 0x000fe40002800000 */
[----:B------:R-:W-:Y:S02]  /*12e0*/  SEL R6, RZ, 0x1, P1 ;  /* 0x00000001ff067807 */ /* 0x000fe40000800000 */
[----:B------:R-:W-:Y:S01]  /*12f0*/  PLOP3.LUT P1, PT, PT, PT, UP0, 0x80, 0x0 ;  /* 0x000000000000781c */ /* 0x000fe20003f2f008 */
[----:B------:R-:W-:Y:S01]  /*1300*/  IMAD.IADD R20, R20, 0x1, R11 ;  /* 0x0000000114147824 */ /* 0x000fe200078e020b */
[----:B------:R-:W-:Y:S01]  /*1310*/  PRMT R11, R22, 0x7604, R3 ;  /* 0x00007604160b7816 */ /* 0x000fe20000000003 */
[----:B------:R-:W-:-:S04]  /*1320*/  VIADD R3, R16, 0xc00 ;  /* 0x00000c0010037836 */ /* 0x000fc80000000000 */
[----:B------:R-:W-:-:S06]  /*1330*/  IMAD.WIDE R30, R3, 0x4, R30 ;  /* 0x00000004031e7825 */ /* 0x000fcc00078e021e */
[----:B---3--:R-:W-:Y:S01]  /*1340*/  @!P1 STG.E.128 desc[UR8][R30.64], R12 ;  /* 0x0000000c1e009986 */ /* 0x008fe2000c101d08 */
[----:B------:R-:W-:Y:S01]  /*1350*/  IMAD.IADD R19, R19, 0x1, R4 ;  /* 0x0000000113137824 */ /* 0x000fe200078e0204 */
[----:B------:R-:W-:Y:S02]  /*1360*/  SEL R7, RZ, 0x1fffe, P2 ;  /* 0x0001fffeff077807 */ /* 0x000fe40001000000 */
[----:B------:R-:W-:Y:S02]  /*1370*/  SEL R4, RZ, 0x1, P6 ;  /* 0x00000001ff047807 */ /* 0x000fe40003000000 */
[----:B------:R-:W-:Y:S01]  /*1380*/  FSETP.GTU.AND P3, PT, R17, RZ, PT ;  /* 0x000000ff1100720b */ /* 0x000fe20003f6c000 */
[----:B------:R-:W-:Y:S01]  /*1390*/  IMAD.IADD R18, R18, 0x1, R7 ;  /* 0x0000000112127824 */ /* 0x000fe200078e0207 */
[----:B------:R-:W-:Y:S02]  /*13a0*/  PRMT R8, R21, 0x7604, R4 ;  /* 0x0000760415087816 */ /* 0x000fe40000000004 */
[----:B------:R-:W-:-:S02]  /*13b0*/  FSETP.GTU.AND P5, PT, R2, RZ, PT ;  /* 0x000000ff0200720b */ /* 0x000fc40003fac000 */
[----:B------:R-:W-:Y:S02]  /*13c0*/  SEL R4, RZ, 0x1, P2 ;  /* 0x00000001ff047807 */ /* 0x000fe40001000000 */
[----:B------:R-:W-:Y:S02]  /*13d0*/  PRMT R25, R25, 0x7604, R32 ;  /* 0x0000760419197816 */ /* 0x000fe40000000020 */
[----:B------:R-:W-:Y:S02]  /*13e0*/  SEL R2, RZ, 0x1, P4 ;  /* 0x00000001ff027807 */ /* 0x000fe40002000000 */
[----:B------:R-:W-:Y:S02]  /*13f0*/  SEL R7, RZ, 0x1, P3 ;  /* 0x00000001ff077807 */ /* 0x000fe40001800000 */
[----:B------:R-:W-:Y:S02]  /*1400*/  PRMT R9, R4, 0x7054, R9 ;  /* 0x0000705404097816 */ /* 0x000fe40000000009 */
[----:B------:R-:W-:-:S02]  /*1410*/  PRMT R2, R2, 0x7054, R25 ;  /* 0x0000705402027816 */ /* 0x000fc40000000019 */
[----:B------:R-:W-:Y:S02]  /*1420*/  PRMT R6, R6, 0x7054, R11 ;  /* 0x0000705406067816 */ /* 0x000fe4000000000b */
[----:B------:R-:W-:Y:S02]  /*1430*/  PRMT R7, R7, 0x7054, R8 ;  /* 0x0000705407077816 */ /* 0x000fe40000000008 */
[----:B------:R-:W-:Y:S02]  /*1440*/  LOP3.LUT R3, R20, 0x1, RZ, 0xc0, !PT ;  /* 0x0000000114037812 */ /* 0x000fe400078ec0ff */
[----:B------:R-:W-:Y:S02]  /*1450*/  LOP3.LUT R18, R18, 0x1, RZ, 0xc0, !PT ;  /* 0x0000000112127812 */ /* 0x000fe400078ec0ff */
[----:B------:R-:W-:Y:S02]  /*1460*/  LOP3.LUT R19, R19, 0x1, RZ, 0xc0, !PT ;  /* 0x0000000113137812 */ /* 0x000fe400078ec0ff */
[----:B------:R-:W-:-:S02]  /*1470*/  SEL R4, RZ, 0x1, P5 ;  /* 0x00000001ff047807 */ /* 0x000fc40002800000 */
[----:B------:R-:W-:Y:S01]  /*1480*/  PRMT R11, R3, 0x654, R2 ;  /* 0x00000654030b7816 */ /* 0x000fe20000000002 */
[----:B------:R-:W-:Y:S01]  /*1490*/  BAR.SYNC.DEFER_BLOCKING 0x0 ;  /* 0x0000000000007b1d */ /* 0x000fe20000010000 */
[----:B------:R-:W-:Y:S02]  /*14a0*/  PRMT R17, R18, 0x654, R9 ;  /* 0x0000065412117816 */ /* 0x000fe40000000009 */
[----:B------:R-:W-:Y:S02]  /*14b0*/  PRMT R19, R19, 0x654, R6 ;  /* 0x0000065413137816 */ /* 0x000fe40000000006 */
[----:B------:R-:W-:Y:S01]  /*14c0*/  PRMT R21, R4, 0x654, R7 ;  /* 0x0000065404157816 */ /* 0x000fe20000000007 */
[----:B------:R-:W-:Y:S04]  /*14d0*/  STS [R24+UR4], R11 ;  /* 0x0000000b18007988 */ /* 0x000fe80008000804 */
[----:B------:R-:W-:Y:S04]  /*14e0*/  STS [R24+UR4+0x410], R17 ;  /* 0x0004101118007988 */ /* 0x000fe80008000804 */
[----:B------:R-:W-:Y:S04]  /*14f0*/  STS [R24+UR4+0x820], R19 ;  /* 0x0008201318007988 */ /* 0x000fe80008000804 */
[----:B------:R-:W-:Y:S01]  /*1500*/  STS [R24+UR4+0xc30], R21 ;  /* 0x000c301518007988 */ /* 0x000fe20008000804 */
[----:B------:R-:W-:Y:S01]  /*1510*/  ULDC.64 UR4, c[0x0][0x240] ;  /* 0x0000900000047ab9 */ /* 0x000fe20000000a00 */
[----:B------:R-:W-:Y:S06]  /*1520*/  BAR.SYNC.DEFER_BLOCKING 0x0 ;  /* 0x0000000000007b1d */ /* 0x000fec0000010000 */
[----:B------:R-:W0:Y:S02]  /*1530*/  LDS.128 R4, [R5] ;  /* 0x0000000005047984 */ /* 0x000e240000000c00 */
[----:B0-----:R-:W-:-:S02]  /*1540*/  PRMT R2, R4, 0x7772, RZ ;  /* 0x0000777204027816 */ /* 0x001fc400000000ff */
[C---:B------:R-:W-:Y:S02]  /*1550*/  PRMT R9, R4.reuse, 0x7771, RZ ;  /* 0x0000777104097816 */ /* 0x040fe400000000ff */
[----:B------:R-:W-:Y:S02]  /*1560*/  PRMT R3, R4, 0x7770, RZ ;  /* 0x0000777004037816 */ /* 0x000fe400000000ff */
[----:B------:R-:W-:Y:S02]  /*1570*/  SHF.R.U32.HI R18, RZ, 0x18, R4 ;  /* 0x00000018ff127819 */ /* 0x000fe40000011604 */
[----:B------:R-:W-:Y:S02]  /*1580*/  PRMT R4, R9, 0x5410, R2 ;  /* 0x0000541009047816 */ /* 0x000fe40000000002 */
[C---:B------:R-:W-:Y:S02]  /*1590*/  PRMT R9, R5.reuse, 0x7772, RZ ;  /* 0x0000777205097816 */ /* 0x040fe400000000ff */
[----:B------:R-:W-:-:S02]  /*15a0*/  PRMT R10, R5, 0x7771, RZ ;  /* 0x00007771050a7816 */ /* 0x000fc400000000ff */
[C---:B------:R-:W-:Y:S02]  /*15b0*/  PRMT R11, R6.reuse, 0x7772, RZ ;  /* 0x00007772060b7816 */ /* 0x040fe400000000ff */
[----:B------:R-:W-:Y:S02]  /*15c0*/  PRMT R12, R6, 0x7771, RZ ;  /* 0x00007771060c7816 */ /* 0x000fe400000000ff */
[C---:B------:R-:W-:Y:S02]  /*15d0*/  PRMT R14, R7.reuse, 0x7772, RZ ;  /* 0x00007772070e7816 */ /* 0x040fe400000000ff */
[----:B------:R-:W-:Y:S02]  /*15e0*/  PRMT R15, R7, 0x7771, RZ ;  /* 0x00007771070f7816 */ /* 0x000fe400000000ff */
[----:B------:R-:W-:Y:S02]  /*15f0*/  LOP3.LUT R4, R4, 0x10001, RZ, 0xc0, !PT ;  /* 0x0001000104047812 */ /* 0x000fe400078ec0ff */
[----:B------:R-:W-:-:S02]  /*1600*/  PRMT R8, R5, 0x7770, RZ ;  /* 0x0000777005087816 */ /* 0x000fc400000000ff */
[----:B------:R-:W-:Y:S02]  /*1610*/  PRMT R9, R10, 0x5410, R9 ;  /* 0x000054100a097816 */ /* 0x000fe40000000009 */
[----:B------:R-:W-:Y:S02]  /*1620*/  PRMT R11, R12, 0x5410, R11 ;  /* 0x000054100c0b7816 */ /* 0x000fe4000000000b */
[----:B------:R-:W-:Y:S02]  /*1630*/  PRMT R14, R15, 0x5410, R14 ;  /* 0x000054100f0e7816 */ /* 0x000fe4000000000e */
[----:B------:R-:W-:Y:S02]  /*1640*/  SHF.R.U32.HI R2, RZ, 0x18, R5 ;  /* 0x00000018ff027819 */ /* 0x000fe40000011605 */
[----:B------:R-:W-:Y:S02]  /*1650*/  LOP3.LUT R16, R3, 0x1, RZ, 0xc0, !PT ;  /* 0x0000000103107812 */ /* 0x000fe400078ec0ff */
[----:B------:R-:W-:-:S02]  /*1660*/  PRMT R5, R6, 0x7770, RZ ;  /* 0x0000777006057816 */ /* 0x000fc400000000ff */
[----:B------:R-:W-:Y:S02]  /*1670*/  LOP3.LUT R3, R4, 0xffff, RZ, 0xc0, !PT ;  /* 0x0000ffff04037812 */ /* 0x000fe400078ec0ff */
[----:B------:R-:W-:Y:S02]  /*1680*/  PRMT R13, R7, 0x7770, RZ ;  /* 0x00007770070d7816 */ /* 0x000fe400000000ff */
[----:B------:R-:W-:Y:S02]  /*1690*/  LOP3.LUT R10, R8, 0x1, RZ, 0xc0, !PT ;  /* 0x00000001080a7812 */ /* 0x000fe400078ec0ff */
[----:B------:R-:W-:Y:S02]  /*16a0*/  LOP3.LUT R9, R9, 0x10001, RZ, 0xc0, !PT ;  /* 0x0001000109097812 */ /* 0x000fe400078ec0ff */
[----:B------:R-:W-:Y:S02]  /*16b0*/  LOP3.LUT R8, R11, 0x10001, RZ, 0xc0, !PT ;  /* 0x000100010b087812 */ /* 0x000fe400078ec0ff */
[----:B------:R-:W-:-:S02]  /*16c0*/  LOP3.LUT R14, R14, 0x10001, RZ, 0xc0, !PT ;  /* 0x000100010e0e7812 */ /* 0x000fc400078ec0ff */
[----:B------:R-:W-:Y:S02]  /*16d0*/  PRMT R3, R16, 0x3340, R3 ;  /* 0x0000334010037816 */ /* 0x000fe40000000003 */
[----:B------:R-:W-:Y:S02]  /*16e0*/  LOP3.LUT R12, R5, 0x1, RZ, 0xc0, !PT ;  /* 0x00000001050c7812 */ /* 0x000fe400078ec0ff */
[----:B------:R-:W-:Y:S02]  /*16f0*/  LOP3.LUT R16, R13, 0x1, RZ, 0xc0, !PT ;  /* 0x000000010d107812 */ /* 0x000fe400078ec0ff */
[----:B------:R-:W-:Y:S02]  /*1700*/  LOP3.LUT R5, R9, 0xffff, RZ, 0xc0, !PT ;  /* 0x0000ffff09057812 */ /* 0x000fe400078ec0ff */
[----:B------:R-:W-:Y:S02]  /*1710*/  LOP3.LUT R11, R8, 0xffff, RZ, 0xc0, !PT ;  /* 0x0000ffff080b7812 */ /* 0x000fe400078ec0ff */
[----:B------:R-:W-:-:S02]  /*1720*/  LOP3.LUT R13, R14, 0xffff, RZ, 0xc0, !PT ;  /* 0x0000ffff0e0d7812 */ /* 0x000fc400078ec0ff */
[----:B------:R-:W-:Y:S02]  /*1730*/  SHF.R.U32.HI R7, RZ, 0x18, R7 ;  /* 0x00000018ff077819 */ /* 0x000fe40000011607 */
[----:B------:R-:W-:Y:S02]  /*1740*/  SGXT.U32 R15, R18, 0x1 ;  /* 0x00000001120f781a */ /* 0x000fe40000000000 */
[----:B------:R-:W-:Y:S02]  /*1750*/  PRMT R4, R4, 0x7732, RZ ;  /* 0x0000773204047816 */ /* 0x000fe400000000ff */
[----:B------:R-:W-:Y:S02]  /*1760*/  PRMT R14, R14, 0x7732, RZ ;  /* 0x000077320e0e7816 */ /* 0x000fe400000000ff */
[----:B------:R-:W-:Y:S02]  /*1770*/  SHF.R.U32.HI R6, RZ, 0x18, R6 ;  /* 0x00000018ff067819 */ /* 0x000fe40000011606 */
[----:B------:R-:W-:-:S02]  /*1780*/  PRMT R5, R10, 0x3340, R5 ;  /* 0x000033400a057816 */ /* 0x000fc40000000005 */
[----:B------:R-:W-:Y:S02]  /*1790*/  PRMT R10, R12, 0x3340, R11 ;  /* 0x000033400c0a7816 */ /* 0x000fe4000000000b */
[----:B------:R-:W-:Y:S02]  /*17a0*/  PRMT R11, R16, 0x3340, R13 ;  /* 0x00003340100b7816 */ /* 0x000fe4000000000d */
[----:B------:R-:W-:Y:S02]  /*17b0*/  PRMT R4, R4, 0x3340, R15 ;  /* 0x0000334004047816 */ /* 0x000fe4000000000f */
[----:B------:R-:W-:Y:S01]  /*17c0*/  SGXT.U32 R12, R7, 0x1 ;  /* 0x00000001070c781a */ /* 0x000fe20000000000 */
[----:B------:R-:W-:Y:S01]  /*17d0*/  IMAD.MOV.U32 R7, RZ, RZ, R14 ;  /* 0x000000ffff077224 */ /* 0x000fe200078e000e */
[----:B------:R-:W-:Y:S02]  /*17e0*/  SGXT.U32 R13, R2, 0x1 ;  /* 0x00000001020d781a */ /* 0x000fe40000000000 */
[----:B------:R-:W-:-:S02]  /*17f0*/  SGXT.U32 R15, R6, 0x1 ;  /* 0x00000001060f781a */ /* 0x000fc40000000000 */
[----:B------:R-:W-:Y:S02]  /*1800*/  PRMT R2, R9, 0x7732, RZ ;  /* 0x0000773209027816 */ /* 0x000fe400000000ff */
[----:B------:R-:W-:Y:S02]  /*1810*/  PRMT R6, R8, 0x7732, RZ ;  /* 0x0000773208067816 */ /* 0x000fe400000000ff */
[----:B------:R-:W-:Y:S02]  /*1820*/  IADD3 R8, P1, R0, UR4, RZ ;  /* 0x0000000400087c10 */ /* 0x000fe4000ff3e0ff */
[----:B------:R-:W-:Y:S02]  /*1830*/  PRMT R2, R2, 0x3340, R13 ;  /* 0x0000334002027816 */ /* 0x000fe4000000000d */
[----:B------:R-:W-:Y:S02]  /*1840*/  PRMT R15, R6, 0x3340, R15 ;  /* 0x00003340060f7816 */ /* 0x000fe4000000000f */
[----:B------:R-:W-:-:S02]  /*1850*/  PRMT R12, R7, 0x3340, R12 ;  /* 0x00003340070c7816 */ /* 0x000fc4000000000c */
[----:B------:R-:W-:Y:S02]  /*1860*/  LEA.HI.X.SX32 R9, R0, UR5, 0x1, P1 ;  /* 0x0000000500097c11 */ /* 0x000fe400088f0eff */
[----:B------:R-:W-:Y:S02]  /*1870*/  PRMT R4, R3, 0x5410, R4 ;  /* 0x0000541003047816 */ /* 0x000fe40000000004 */
[----:B------:R-:W-:Y:S02]  /*1880*/  PRMT R5, R5, 0x5410, R2 ;  /* 0x0000541005057816 */ /* 0x000fe40000000002 */
[----:B------:R-:W-:Y:S02]  /*1890*/  PRMT R6, R10, 0x5410, R15 ;  /* 0x000054100a067816 */ /* 0x000fe4000000000f */
[----:B------:R-:W-:Y:S01]  /*18a0*/  PRMT R7, R11, 0x5410, R12 ;  /* 0x000054100b077816 */ /* 0x000fe2000000000c */
[----:B------:R-:W-:Y:S06]  /*18b0*/  @P0 EXIT ;  /* 0x000000000000094d */ /* 0x000fec0003800000 */
[----:B------:R-:W-:Y:S01]  /*18c0*/  STG.E.128 desc[UR8][R8.64], R4 ;  /* 0x0000000408007986 */ /* 0x000fe2000c101d08 */
[----:B------:R-:W-:Y:S05]  /*18d0*/  EXIT ;  /* 0x000000000000794d */ /* 0x000fea0003800000 */
.L_x_0:
[----:B------:R-:W-:-:S00]  /*18e0*/  BRA `(.L_x_0) ;  /* 0xfffffffc00fc7947 */ /* 0x000fc0000383ffff */
[----:B------:R-:W-:-:S00]  /*18f0*/  NOP ;  /* 0x0000000000007918 */ /* 0x000fc00000000000 */
        /* <DEDUP_REMOVED lines=8> */
.L_x_1:


//--------------------- .nv.global.init           --------------------------
	.section	.nv.global.init,"aw",@progbits
.nv.global.init:
	.type		_$_str,@object
	.size		_$_str,(_$_str_$_2 - _$_str)
_$_str:
        /*0000*/ 	.byte	0x5f, 0x5f, 0x43, 0x55, 0x44, 0x41, 0x5f, 0x46, 0x54, 0x5a, 0x00
	.type		_$_str_$_2,@object
	.size		_$_str_$_2,(.L_1 - _$_str_$_2)
_$_str_$_2:
        /*000b*/ 	.byte	0x5f, 0x5f, 0x43, 0x55, 0x44, 0x41, 0x5f, 0x50, 0x52, 0x45, 0x43, 0x5f, 0x53, 0x51, 0x52, 0x54
        /*001b*/ 	.byte	0x00
.L_1:


//--------------------- .nv.shared.triton_poi_fused__native_batch_norm_legit_no_training_relu_threshold_backward_30 --------------------------
	.section	.nv.shared.triton_poi_fused__native_batch_norm_legit_no_training_relu_threshold_backward_30,"aw",@nobits
	.sectionflags	@""
	.align	16
	.zero		1024


//--------------------- .nv.constant0.triton_poi_fused__native_batch_norm_legit_no_training_relu_threshold_backward_30 --------------------------
	.section	.nv.constant0.triton_poi_fused__native_batch_norm_legit_no_training_relu_threshold_backward_30,"a",@progbits
	.sectionflags	@""
	.align	4
.nv.constant0.triton_poi_fused__native_batch_norm_legit_no_training_relu_threshold_backward_30:
	.zero		592
